//
// Generated by NVIDIA NVVM Compiler
//
// Compiler Build ID: CL-36424714
// Cuda compilation tools, release 13.0, V13.0.88
// Based on NVVM 20.0.0
//

.version 9.0
.target sm_100
.address_size 64

	// .globl	_Z4testIjEvPjmmS0_mmm
.global .align 8 .u64 ans;

.visible .entry _Z4testIjEvPjmmS0_mmm(
	.param .u64 .ptr .align 1 _Z4testIjEvPjmmS0_mmm_param_0,
	.param .u64 _Z4testIjEvPjmmS0_mmm_param_1,
	.param .u64 _Z4testIjEvPjmmS0_mmm_param_2,
	.param .u64 .ptr .align 1 _Z4testIjEvPjmmS0_mmm_param_3,
	.param .u64 _Z4testIjEvPjmmS0_mmm_param_4,
	.param .u64 _Z4testIjEvPjmmS0_mmm_param_5,
	.param .u64 _Z4testIjEvPjmmS0_mmm_param_6
)
{
	.reg .pred 	%p<26>;
	.reg .b32 	%r<37>;
	.reg .b64 	%rd<79>;

	ld.param.u64 	%rd43, [_Z4testIjEvPjmmS0_mmm_param_0];
	ld.param.u64 	%rd44, [_Z4testIjEvPjmmS0_mmm_param_1];
	ld.param.u64 	%rd45, [_Z4testIjEvPjmmS0_mmm_param_2];
	ld.param.u64 	%rd40, [_Z4testIjEvPjmmS0_mmm_param_3];
	ld.param.u64 	%rd46, [_Z4testIjEvPjmmS0_mmm_param_4];
	ld.param.u64 	%rd41, [_Z4testIjEvPjmmS0_mmm_param_5];
	ld.param.u64 	%rd42, [_Z4testIjEvPjmmS0_mmm_param_6];
	cvta.to.global.u64 	%rd1, %rd43;
	mov.u32 	%r7, %ctaid.x;
	mov.u32 	%r8, %ntid.x;
	mov.u32 	%r9, %tid.x;
	mad.lo.s32 	%r10, %r7, %r8, %r9;
	shr.u32 	%r11, %r10, 5;
	cvt.u64.u32 	%rd47, %r11;
	and.b32  	%r1, %r9, 31;
	mul.lo.s64 	%rd2, %rd45, %rd47;
	add.s64 	%rd48, %rd2, %rd45;
	min.u64 	%rd3, %rd48, %rd44;
	sub.s64 	%rd49, %rd46, %rd42;
	mul.hi.u64 	%rd50, %rd49, 3353953467947191203;
	shr.u64 	%rd4, %rd50, 1;
	setp.ge.u64 	%p1, %rd2, %rd3;
	@%p1 bra 	$L__BB0_32;
	cvt.u64.u32 	%rd5, %r1;
	cvta.to.global.u64 	%rd51, %rd40;
	add.s64 	%rd52, %rd42, %rd5;
	shl.b64 	%rd53, %rd52, 2;
	add.s64 	%rd6, %rd51, %rd53;
	sub.s64 	%rd54, %rd3, %rd2;
	and.b64  	%rd69, %rd54, 3;
	setp.eq.s64 	%p2, %rd69, 0;
	mov.u64 	%rd74, %rd2;
	@%p2 bra 	$L__BB0_9;
	shl.b64 	%rd55, %rd2, 2;
	add.s64 	%rd70, %rd1, %rd55;
	add.s64 	%rd74, %rd2, %rd69;
	cvt.u32.u64 	%r12, %rd4;
$L__BB0_3:
	.pragma "nounroll";
	ld.global.u32 	%r2, [%rd70];
	cvt.u64.u32 	%rd12, %r2;
	and.b64  	%rd56, %rd4, 2305843004918726656;
	setp.ne.s64 	%p3, %rd56, 0;
	@%p3 bra 	$L__BB0_5;
	cvt.u32.u64 	%r13, %rd12;
	rem.u32 	%r14, %r13, %r12;
	cvt.u64.u32 	%rd71, %r14;
	bra.uni 	$L__BB0_6;
$L__BB0_5:
	rem.u64 	%rd71, %rd12, %rd4;
$L__BB0_6:
	setp.le.u64 	%p4, %rd41, %rd5;
	or.b32  	%r16, %r2, %r1;
	setp.eq.s32 	%p5, %r16, 0;
	or.pred  	%p6, %p4, %p5;
	@%p6 bra 	$L__BB0_8;
	mad.lo.s64 	%rd57, %rd71, 44, %rd6;
	st.global.u32 	[%rd57], %r2;
$L__BB0_8:
	add.s64 	%rd70, %rd70, 4;
	add.s64 	%rd69, %rd69, -1;
	setp.ne.s64 	%p7, %rd69, 0;
	@%p7 bra 	$L__BB0_3;
$L__BB0_9:
	sub.s64 	%rd58, %rd2, %rd3;
	setp.gt.u64 	%p8, %rd58, -4;
	@%p8 bra 	$L__BB0_32;
	shl.b64 	%rd59, %rd74, 2;
	add.s64 	%rd60, %rd59, %rd1;
	add.s64 	%rd73, %rd60, 8;
	and.b64  	%rd61, %rd4, 2305843004918726656;
	cvt.u32.u64 	%r17, %rd4;
$L__BB0_11:
	ld.global.u32 	%r3, [%rd73+-8];
	cvt.u64.u32 	%rd22, %r3;
	setp.ne.s64 	%p9, %rd61, 0;
	@%p9 bra 	$L__BB0_13;
	cvt.u32.u64 	%r18, %rd22;
	rem.u32 	%r19, %r18, %r17;
	cvt.u64.u32 	%rd75, %r19;
	bra.uni 	$L__BB0_14;
$L__BB0_13:
	rem.u64 	%rd75, %rd22, %rd4;
$L__BB0_14:
	setp.le.u64 	%p10, %rd41, %rd5;
	or.b32  	%r21, %r3, %r1;
	setp.eq.s32 	%p11, %r21, 0;
	or.pred  	%p12, %p10, %p11;
	@%p12 bra 	$L__BB0_16;
	mad.lo.s64 	%rd62, %rd75, 44, %rd6;
	st.global.u32 	[%rd62], %r3;
$L__BB0_16:
	ld.global.u32 	%r4, [%rd73+-4];
	cvt.u64.u32 	%rd26, %r4;
	setp.ne.s64 	%p13, %rd61, 0;
	@%p13 bra 	$L__BB0_18;
	cvt.u32.u64 	%r23, %rd26;
	rem.u32 	%r24, %r23, %r17;
	cvt.u64.u32 	%rd76, %r24;
	bra.uni 	$L__BB0_19;
$L__BB0_18:
	rem.u64 	%rd76, %rd26, %rd4;
$L__BB0_19:
	setp.le.u64 	%p14, %rd41, %rd5;
	or.b32  	%r26, %r4, %r1;
	setp.eq.s32 	%p15, %r26, 0;
	or.pred  	%p16, %p14, %p15;
	@%p16 bra 	$L__BB0_21;
	mad.lo.s64 	%rd64, %rd76, 44, %rd6;
	st.global.u32 	[%rd64], %r4;
$L__BB0_21:
	ld.global.u32 	%r5, [%rd73];
	cvt.u64.u32 	%rd30, %r5;
	setp.ne.s64 	%p17, %rd61, 0;
	@%p17 bra 	$L__BB0_23;
	cvt.u32.u64 	%r28, %rd30;
	rem.u32 	%r29, %r28, %r17;
	cvt.u64.u32 	%rd77, %r29;
	bra.uni 	$L__BB0_24;
$L__BB0_23:
	rem.u64 	%rd77, %rd30, %rd4;
$L__BB0_24:
	setp.le.u64 	%p18, %rd41, %rd5;
	or.b32  	%r31, %r5, %r1;
	setp.eq.s32 	%p19, %r31, 0;
	or.pred  	%p20, %p18, %p19;
	@%p20 bra 	$L__BB0_26;
	mad.lo.s64 	%rd66, %rd77, 44, %rd6;
	st.global.u32 	[%rd66], %r5;
$L__BB0_26:
	ld.global.u32 	%r6, [%rd73+4];
	cvt.u64.u32 	%rd34, %r6;
	setp.ne.s64 	%p21, %rd61, 0;
	@%p21 bra 	$L__BB0_28;
	cvt.u32.u64 	%r33, %rd34;
	rem.u32 	%r34, %r33, %r17;
	cvt.u64.u32 	%rd78, %r34;
	bra.uni 	$L__BB0_29;
$L__BB0_28:
	rem.u64 	%rd78, %rd34, %rd4;
$L__BB0_29:
	setp.le.u64 	%p22, %rd41, %rd5;
	or.b32  	%r36, %r6, %r1;
	setp.eq.s32 	%p23, %r36, 0;
	or.pred  	%p24, %p22, %p23;
	@%p24 bra 	$L__BB0_31;
	mad.lo.s64 	%rd68, %rd78, 44, %rd6;
	st.global.u32 	[%rd68], %r6;
$L__BB0_31:
	add.s64 	%rd74, %rd74, 4;
	add.s64 	%rd73, %rd73, 16;
	setp.lt.u64 	%p25, %rd74, %rd3;
	@%p25 bra 	$L__BB0_11;
$L__BB0_32:
	ret;

}


// ===== COMPILED SASS (sm_100) =====

	.target	sm_100

	.elftype	@"ET_EXEC"


//--------------------- .note.nv.tkinfo           --------------------------
	.section	.note.nv.tkinfo,"",@"SHT_NOTE"
	.sectionflags	@"SHF_NOTE_NV_TKINFO"
	.tkinfo
        /*0018*/ 	.word	0x00000002
        /*0030*/ 	.string	""
        /*0030*/ 	.string	"ptxas"
        /*0030*/ 	.string	"Cuda compilation tools, release 13.0, V13.0.88"
        /*0030*/ 	.string	"Build cuda_13.0.r13.0/compiler.36424714_0"
        /*0030*/ 	.string	"-arch sm_100 -m 64 "



//--------------------- .note.nv.cuinfo           --------------------------
	.section	.note.nv.cuinfo,"",@"SHT_NOTE"
	.sectionflags	@"SHF_NOTE_NV_CUINFO"
        /*0018*/ 	.short	0x0002
        /*001a*/ 	.short	0x0064
        /*001c*/ 	.short	0x0082
	.zero		2


//--------------------- .nv.info                  --------------------------
	.section	.nv.info,"",@"SHT_CUDA_INFO"
	.align	4


	//----- nvinfo : EIATTR_REGCOUNT
	.align		4
        /*0000*/ 	.byte	0x04, 0x2f
        /*0002*/ 	.short	(.L_2 - .L_1)
	.align		4
.L_1:
        /*0004*/ 	.word	index@(_Z4testIjEvPjmmS0_mmm)
        /*0008*/ 	.word	0x00000020


	//----- nvinfo : EIATTR_FRAME_SIZE
	.align		4
.L_2:
        /*000c*/ 	.byte	0x04, 0x11
        /*000e*/ 	.short	(.L_4 - .L_3)
	.align		4
.L_3:
        /*0010*/ 	.word	index@($__internal_0_$__cuda_sm20_rem_u64)
        /*0014*/ 	.word	0x00000000


	//----- nvinfo : EIATTR_FRAME_SIZE
	.align		4
.L_4:
        /*0018*/ 	.byte	0x04, 0x11
        /*001a*/ 	.short	(.L_6 - .L_5)
	.align		4
.L_5:
        /*001c*/ 	.word	index@(_Z4testIjEvPjmmS0_mmm)
        /*0020*/ 	.word	0x00000000


	//----- nvinfo : EIATTR_MIN_STACK_SIZE
	.align		4
.L_6:
        /*0024*/ 	.byte	0x04, 0x12
        /*0026*/ 	.short	(.L_8 - .L_7)
	.align		4
.L_7:
        /*0028*/ 	.word	index@(_Z4testIjEvPjmmS0_mmm)
        /*002c*/ 	.word	0x00000000
.L_8:


//--------------------- .nv.compat                --------------------------
	.section	.nv.compat,"",@"SHT_CUDA_COMPAT_INFO"
	.align	4
        /*0000*/ 	.byte	0x02, 0x09, 0x00, 0x00, 0x02, 0x02, 0x01, 0x00, 0x02, 0x05, 0x05, 0x00, 0x03, 0x07, 0x01, 0x01
        /*0010*/ 	.byte	0x02, 0x03, 0x00, 0x00, 0x02, 0x06, 0x01, 0x00, 0x04, 0x0b, 0x08, 0x00, 0x09, 0x00, 0x00, 0x00
        /*0020*/ 	.byte	0x00, 0x00, 0x00, 0x00


//--------------------- .nv.info._Z4testIjEvPjmmS0_mmm --------------------------
	.section	.nv.info._Z4testIjEvPjmmS0_mmm,"",@"SHT_CUDA_INFO"
	.sectionflags	@""
	.align	4


	//----- nvinfo : EIATTR_CUDA_API_VERSION
	.align		4
        /*0000*/ 	.byte	0x04, 0x37
        /*0002*/ 	.short	(.L_10 - .L_9)
.L_9:
        /*0004*/ 	.word	0x00000082


	//----- nvinfo : EIATTR_KPARAM_INFO
	.align		4
.L_10:
        /*0008*/ 	.byte	0x04, 0x17
        /*000a*/ 	.short	(.L_12 - .L_11)
.L_11:
        /*000c*/ 	.word	0x00000000
        /*0010*/ 	.short	0x0006
        /*0012*/ 	.short	0x0030
        /*0014*/ 	.byte	0x00, 0xf0, 0x21, 0x00


	//----- nvinfo : EIATTR_KPARAM_INFO
	.align		4
.L_12:
        /*0018*/ 	.byte	0x04, 0x17
        /*001a*/ 	.short	(.L_14 - .L_13)
.L_13:
        /*001c*/ 	.word	0x00000000
        /*0020*/ 	.short	0x0005
        /*0022*/ 	.short	0x0028
        /*0024*/ 	.byte	0x00, 0xf0, 0x21, 0x00


	//----- nvinfo : EIATTR_KPARAM_INFO
	.align		4
.L_14:
        /*0028*/ 	.byte	0x04, 0x17
        /*002a*/ 	.short	(.L_16 - .L_15)
.L_15:
        /*002c*/ 	.word	0x00000000
        /*0030*/ 	.short	0x0004
        /*0032*/ 	.short	0x0020
        /*0034*/ 	.byte	0x00, 0xf0, 0x21, 0x00


	//----- nvinfo : EIATTR_KPARAM_INFO
	.align		4
.L_16:
        /*0038*/ 	.byte	0x04, 0x17
        /*003a*/ 	.short	(.L_18 - .L_17)
.L_17:
        /*003c*/ 	.word	0x00000000
        /*0040*/ 	.short	0x0003
        /*0042*/ 	.short	0x0018
        /*0044*/ 	.byte	0x00, 0xf5, 0x21, 0x00


	//----- nvinfo : EIATTR_KPARAM_INFO
	.align		4
.L_18:
        /*0048*/ 	.byte	0x04, 0x17
        /*004a*/ 	.short	(.L_20 - .L_19)
.L_19:
        /*004c*/ 	.word	0x00000000
        /*0050*/ 	.short	0x0002
        /*0052*/ 	.short	0x0010
        /*0054*/ 	.byte	0x00, 0xf0, 0x21, 0x00


	//----- nvinfo : EIATTR_KPARAM_INFO
	.align		4
.L_20:
        /*0058*/ 	.byte	0x04, 0x17
        /*005a*/ 	.short	(.L_22 - .L_21)
.L_21:
        /*005c*/ 	.word	0x00000000
        /*0060*/ 	.short	0x0001
        /*0062*/ 	.short	0x0008
        /*0064*/ 	.byte	0x00, 0xf0, 0x21, 0x00


	//----- nvinfo : EIATTR_KPARAM_INFO
	.align		4
.L_22:
        /*0068*/ 	.byte	0x04, 0x17
        /*006a*/ 	.short	(.L_24 - .L_23)
.L_23:
        /*006c*/ 	.word	0x00000000
        /*0070*/ 	.short	0x0000
        /*0072*/ 	.short	0x0000
        /*0074*/ 	.byte	0x00, 0xf5, 0x21, 0x00


	//----- nvinfo : EIATTR_SPARSE_MMA_MASK
	.align		4
.L_24:
        /*0078*/ 	.byte	0x03, 0x50
        /*007a*/ 	.short	0x0000


	//----- nvinfo : EIATTR_MAXREG_COUNT
	.align		4
        /*007c*/ 	.byte	0x03, 0x1b
        /*007e*/ 	.short	0x00ff


	//----- nvinfo : EIATTR_MERCURY_ISA_VERSION
	.align		4
        /*0080*/ 	.byte	0x03, 0x5f
        /*0082*/ 	.short	0x0101


	//----- nvinfo : EIATTR_VRC_CTA_INIT_COUNT
	.align		4
        /*0084*/ 	.byte	0x02, 0x4a
	.zero		1
	.zero		1


	//----- nvinfo : EIATTR_EXIT_INSTR_OFFSETS
	.align		4
        /*0088*/ 	.byte	0x04, 0x1c
        /*008a*/ 	.short	(.L_26 - .L_25)


	//   ....[0]....
.L_25:
        /*008c*/ 	.word	0x00000120


	//   ....[1]....
        /*0090*/ 	.word	0x00000670


	//   ....[2]....
        /*0094*/ 	.word	0x00001080


	//----- nvinfo : EIATTR_CRS_STACK_SIZE
	.align		4
.L_26:
        /*0098*/ 	.byte	0x04, 0x1e
        /*009a*/ 	.short	(.L_28 - .L_27)
.L_27:
        /*009c*/ 	.word	0x00000000


	//----- nvinfo : EIATTR_CBANK_PARAM_SIZE
	.align		4
.L_28:
        /*00a0*/ 	.byte	0x03, 0x19
        /*00a2*/ 	.short	0x0038


	//----- nvinfo : EIATTR_PARAM_CBANK
	.align		4
        /*00a4*/ 	.byte	0x04, 0x0a
        /*00a6*/ 	.short	(.L_30 - .L_29)
	.align		4
.L_29:
        /*00a8*/ 	.word	index@(.nv.constant0._Z4testIjEvPjmmS0_mmm)
        /*00ac*/ 	.short	0x0380
        /*00ae*/ 	.short	0x0038


	//----- nvinfo : EIATTR_SW_WAR
	.align		4
.L_30:
        /*00b0*/ 	.byte	0x04, 0x36
        /*00b2*/ 	.short	(.L_32 - .L_31)
.L_31:
        /*00b4*/ 	.word	0x00000008
.L_32:


//--------------------- .nv.callgraph             --------------------------
	.section	.nv.callgraph,"",@"SHT_CUDA_CALLGRAPH"
	.align	4
	.sectionentsize	8
	.align		4
        /*0000*/ 	.word	0x00000000
	.align		4
        /*0004*/ 	.word	0xffffffff
	.align		4
        /*0008*/ 	.word	0x00000000
	.align		4
        /*000c*/ 	.word	0xfffffffe
	.align		4
        /*0010*/ 	.word	0x00000000
	.align		4
        /*0014*/ 	.word	0xfffffffd
	.align		4
        /*0018*/ 	.word	0x00000000
	.align		4
        /*001c*/ 	.word	0xfffffffc


//--------------------- .nv.constant4             --------------------------
	.section	.nv.constant4,"a",@progbits
	.align	8
	.align		8
.nv.constant4:
        /*0000*/ 	.dword	ans


//--------------------- .text._Z4testIjEvPjmmS0_mmm --------------------------
	.section	.text._Z4testIjEvPjmmS0_mmm,"ax",@progbits
	.align	128
        .global         _Z4testIjEvPjmmS0_mmm
        .type           _Z4testIjEvPjmmS0_mmm,@function
        .size           _Z4testIjEvPjmmS0_mmm,(.L_x_15 - _Z4testIjEvPjmmS0_mmm)
        .other          _Z4testIjEvPjmmS0_mmm,@"STO_CUDA_ENTRY STV_DEFAULT"
_Z4testIjEvPjmmS0_mmm:
.text._Z4testIjEvPjmmS0_mmm:
[----:B------:R-:W-:Y:S01]  /*0000*/  LDC R1, c[0x0][0x37c] ;  /* 0x0000df00ff017b82 */ /* 0x000fe20000000800 */
[----:B------:R-:W0:Y:S07]  /*0010*/  S2R R0, SR_TID.X ;  /* 0x0000000000007919 */ /* 0x000e2e0000002100 */
[----:B------:R-:W0:Y:S01]  /*0020*/  S2UR UR4, SR_CTAID.X ;  /* 0x00000000000479c3 */ /* 0x000e220000002500 */
[----:B------:R-:W1:Y:S07]  /*0030*/  LDCU.64 UR6, c[0x0][0x390] ;  /* 0x00007200ff0677ac */ /* 0x000e6e0008000a00 */
[----:B------:R-:W0:Y:S02]  /*0040*/  LDC R3, c[0x0][0x360] ;  /* 0x0000d800ff037b82 */ /* 0x000e240000000800 */
[----:B0-----:R-:W-:Y:S01]  /*0050*/  IMAD R2, R3, UR4, R0 ;  /* 0x0000000403027c24 */ /* 0x001fe2000f8e0200 */
[----:B------:R-:W0:Y:S04]  /*0060*/  LDCU.64 UR4, c[0x0][0x388] ;  /* 0x00007100ff0477ac */ /* 0x000e280008000a00 */
[----:B------:R-:W-:-:S05]  /*0070*/  SHF.R.U32.HI R3, RZ, 0x5, R2 ;  /* 0x00000005ff037819 */ /* 0x000fca0000011602 */
[----:B-1----:R-:W-:-:S04]  /*0080*/  IMAD.WIDE.U32 R16, R3, UR6, RZ ;  /* 0x0000000603107c25 */ /* 0x002fc8000f8e00ff */
[----:B------:R-:W-:Y:S01]  /*0090*/  IMAD R22, R3, UR7, R17 ;  /* 0x0000000703167c24 */ /* 0x000fe2000f8e0211 */
[----:B------:R-:W-:-:S04]  /*00a0*/  IADD3 R2, P0, PT, R16, UR6, RZ ;  /* 0x0000000610027c10 */ /* 0x000fc8000ff1e0ff */
[----:B------:R-:W-:Y:S02]  /*00b0*/  IADD3.X R3, PT, PT, R22, UR7, RZ, P0, !PT ;  /* 0x0000000716037c10 */ /* 0x000fe400087fe4ff */
[----:B0-----:R-:W-:-:S04]  /*00c0*/  ISETP.LT.U32.AND P0, PT, R2, UR4, PT ;  /* 0x0000000402007c0c */ /* 0x001fc8000bf01070 */
[----:B------:R-:W-:-:S04]  /*00d0*/  ISETP.LT.U32.AND.EX P0, PT, R3, UR5, PT, P0 ;  /* 0x0000000503007c0c */ /* 0x000fc8000bf01100 */
[----:B------:R-:W-:Y:S02]  /*00e0*/  SEL R2, R2, UR4, P0 ;  /* 0x0000000402027c07 */ /* 0x000fe40008000000 */
[----:B------:R-:W-:Y:S02]  /*00f0*/  SEL R3, R3, UR5, P0 ;  /* 0x0000000503037c07 */ /* 0x000fe40008000000 */
[----:B------:R-:W-:-:S04]  /*0100*/  ISETP.GE.U32.AND P0, PT, R16, R2, PT ;  /* 0x000000021000720c */ /* 0x000fc80003f06070 */
[----:B------:R-:W-:-:S13]  /*0110*/  ISETP.GE.U32.AND.EX P0, PT, R22, R3, PT, P0 ;  /* 0x000000031600720c */ /* 0x000fda0003f06100 */
[----:B------:R-:W-:Y:S05]  /*0120*/  @P0 EXIT ;  /* 0x000000000000094d */ /* 0x000fea0003800000 */
[----:B------:R-:W0:Y:S01]  /*0130*/  LDCU.64 UR14, c[0x0][0x3b0] ;  /* 0x00007600ff0e77ac */ /* 0x000e220008000a00 */
[----:B------:R-:W-:Y:S01]  /*0140*/  IMAD.IADD R19, R2, 0x1, -R16 ;  /* 0x0000000102137824 */ /* 0x000fe200078e0a10 */
[----:B------:R-:W-:Y:S01]  /*0150*/  LOP3.LUT R4, R0, 0x1f, RZ, 0xc0, !PT ;  /* 0x0000001f00047812 */ /* 0x000fe200078ec0ff */
[----:B------:R-:W-:Y:S01]  /*0160*/  BSSY.RECONVERGENT B0, `(.L_x_0) ;  /* 0x000004c000007945 */ /* 0x000fe20003800200 */
[----:B------:R-:W1:Y:S02]  /*0170*/  LDCU.64 UR8, c[0x0][0x3a0] ;  /* 0x00007400ff0877ac */ /* 0x000e640008000a00 */
[----:B------:R-:W-:Y:S01]  /*0180*/  LOP3.LUT R19, R19, 0x3, RZ, 0xc0, !PT ;  /* 0x0000000313137812 */ /* 0x000fe200078ec0ff */
[----:B------:R-:W2:Y:S03]  /*0190*/  LDCU.64 UR16, c[0x0][0x398] ;  /* 0x00007300ff1077ac */ /* 0x000ea60008000a00 */
[----:B------:R-:W-:Y:S01]  /*01a0*/  ISETP.NE.U32.AND P0, PT, R19, RZ, PT ;  /* 0x000000ff1300720c */ /* 0x000fe20003f05070 */
[----:B------:R-:W3:Y:S03]  /*01b0*/  LDCU.64 UR12, c[0x0][0x358] ;  /* 0x00006b00ff0c77ac */ /* 0x000ee60008000a00 */
[----:B------:R-:W-:Y:S01]  /*01c0*/  ISETP.NE.AND.EX P0, PT, RZ, RZ, PT, P0 ;  /* 0x000000ffff00720c */ /* 0x000fe20003f05300 */
[----:B------:R-:W4:Y:S01]  /*01d0*/  LDCU.64 UR18, c[0x0][0x3a8] ;  /* 0x00007500ff1277ac */ /* 0x000f220008000a00 */
[----:B0-----:R-:W-:Y:S01]  /*01e0*/  IADD3 R5, P1, PT, R4, UR14, RZ ;  /* 0x0000000e04057c10 */ /* 0x001fe2000ff3e0ff */
[----:B-1----:R-:W-:-:S04]  /*01f0*/  UIADD3 UR8, UP0, UPT, -UR14, UR8, URZ ;  /* 0x000000080e087290 */ /* 0x002fc8000ff1e1ff */
[----:B------:R-:W-:Y:S01]  /*0200*/  IMAD.X R6, RZ, RZ, UR15, P1 ;  /* 0x0000000fff067e24 */ /* 0x000fe200088e06ff */
[----:B------:R-:W-:Y:S01]  /*0210*/  UIADD3.X UR10, UPT, UPT, ~UR15, UR9, URZ, UP0, !UPT ;  /* 0x000000090f0a7290 */ /* 0x000fe200087fe5ff */
[----:B--2---:R-:W-:-:S03]  /*0220*/  LEA R12, P1, R5, UR16, 0x2 ;  /* 0x00000010050c7c11 */ /* 0x004fc6000f8210ff */
[----:B------:R-:W-:Y:S01]  /*0230*/  UIMAD.WIDE.U32 UR4, UR10, -0x45d1745d, URZ ;  /* 0xba2e8ba30a0478a5 */ /* 0x000fe2000f8e00ff */
[----:B------:R-:W-:Y:S01]  /*0240*/  LEA.HI.X R13, R5, UR17, R6, 0x2, P1 ;  /* 0x00000011050d7c11 */ /* 0x000fe200088f1406 */
[----:B------:R-:W-:Y:S01]  /*0250*/  IMAD.MOV.U32 R5, RZ, RZ, R16 ;  /* 0x000000ffff057224 */ /* 0x000fe200078e0010 */
[----:B------:R-:W-:Y:S01]  /*0260*/  MOV R6, R22 ;  /* 0x0000001600067202 */ /* 0x000fe20000000f00 */
[----:B------:R-:W-:Y:S02]  /*0270*/  UIMAD.WIDE.U32 UR6, UP0, UR8, 0x2e8ba2e8, UR4 ;  /* 0x2e8ba2e8080678a5 */ /* 0x000fe4000f800004 */
[----:B------:R-:W-:Y:S02]  /*0280*/  UIMAD.WIDE.U32 UR4, UR8, -0x45d1745d, URZ ;  /* 0xba2e8ba3080478a5 */ /* 0x000fe4000f8e00ff */
[----:B------:R-:W-:Y:S02]  /*0290*/  UIADD3.X UR9, UPT, UPT, URZ, URZ, URZ, UP0, !UPT ;  /* 0x000000ffff097290 */ /* 0x000fe400087fe4ff */
[----:B------:R-:W-:Y:S01]  /*02a0*/  UIADD3 URZ, UP0, UPT, UR5, UR6, URZ ;  /* 0x0000000605ff7290 */ /* 0x000fe2000ff1e0ff */
[----:B------:R-:W-:-:S03]  /*02b0*/  UMOV UR8, UR7 ;  /* 0x0000000700087c82 */ /* 0x000fc60008000000 */
[----:B------:R-:W-:-:S04]  /*02c0*/  UIMAD.WIDE.U32.X UR4, UR10, 0x2e8ba2e8, UR8, UP0 ;  /* 0x2e8ba2e80a0478a5 */ /* 0x000fc800080e0408 */
[----:B------:R-:W-:Y:S02]  /*02d0*/  USHF.R.U64 UR6, UR4, 0x1, UR5 ;  /* 0x0000000104067899 */ /* 0x000fe40008001205 */
[----:B------:R-:W-:Y:S01]  /*02e0*/  USHF.R.U32.HI UR5, URZ, 0x1, UR5 ;  /* 0x00000001ff057899 */ /* 0x000fe20008011605 */
[----:B------:R-:W-:Y:S01]  /*02f0*/  UMOV UR4, URZ ;  /* 0x000000ff00047c82 */ /* 0x000fe20008000000 */
[----:B---34-:R-:W-:Y:S10]  /*0300*/  @!P0 BRA `(.L_x_1) ;  /* 0x0000000000c48947 */ /* 0x018ff40003800000 */
[----:B------:R-:W0:Y:S01]  /*0310*/  LDCU.64 UR8, c[0x0][0x380] ;  /* 0x00007000ff0877ac */ /* 0x000e220008000a00 */
[----:B------:R-:W-:Y:S01]  /*0320*/  IADD3 R5, P1, PT, R19, R16, RZ ;  /* 0x0000001013057210 */ /* 0x000fe20007f3e0ff */
[----:B------:R-:W-:-:S04]  /*0330*/  IMAD.MOV.U32 R21, RZ, RZ, RZ ;  /* 0x000000ffff157224 */ /* 0x000fc800078e00ff */
[----:B------:R-:W-:Y:S01]  /*0340*/  IMAD.X R6, R21, 0x1, R22, P1 ;  /* 0x0000000115067824 */ /* 0x000fe200008e0616 */
[----:B0-----:R-:W-:-:S04]  /*0350*/  LEA R24, P0, R16, UR8, 0x2 ;  /* 0x0000000810187c11 */ /* 0x001fc8000f8010ff */
[----:B------:R-:W-:-:S09]  /*0360*/  LEA.HI.X R25, R16, UR9, R22, 0x2, P0 ;  /* 0x0000000910197c11 */ /* 0x000fd200080f1416 */
.L_x_4:
[----:B0-----:R0:W5:Y:S01]  /*0370*/  LDG.E R11, desc[UR12][R24.64] ;  /* 0x0000000c180b7981 */ /* 0x001162000c1e1900 */
[----:B------:R-:W-:Y:S01]  /*0380*/  ULOP3.LUT UP0, URZ, UR5, 0x1fffffff, URZ, 0xc0, !UPT ;  /* 0x1fffffff05ff7892 */ /* 0x000fe2000f80c0ff */
[----:B------:R-:W-:-:S04]  /*0390*/  IADD3 R19, P0, PT, R19, -0x1, RZ ;  /* 0xffffffff13137810 */ /* 0x000fc80007f1e0ff */
[----:B------:R-:W-:Y:S02]  /*03a0*/  IADD3.X R21, PT, PT, R21, -0x1, RZ, P0, !PT ;  /* 0xffffffff15157810 */ /* 0x000fe400007fe4ff */
[----:B------:R-:W-:-:S04]  /*03b0*/  ISETP.NE.U32.AND P0, PT, R19, RZ, PT ;  /* 0x000000ff1300720c */ /* 0x000fc80003f05070 */
[----:B------:R-:W-:Y:S01]  /*03c0*/  ISETP.NE.AND.EX P0, PT, R21, RZ, PT, P0 ;  /* 0x000000ff1500720c */ /* 0x000fe20003f05300 */
[----:B0-----:R-:W-:-:S12]  /*03d0*/  BRA.U UP0, `(.L_x_2) ;  /* 0x0000000100507547 */ /* 0x001fd8000b800000 */
[----:B------:R-:W0:Y:S01]  /*03e0*/  I2F.U32.RP R7, UR6 ;  /* 0x0000000600077d06 */ /* 0x000e220008209000 */
[----:B------:R-:W-:-:S07]  /*03f0*/  ISETP.NE.U32.AND P2, PT, RZ, UR6, PT ;  /* 0x00000006ff007c0c */ /* 0x000fce000bf45070 */
[----:B0-----:R-:W0:Y:S02]  /*0400*/  MUFU.RCP R7, R7 ;  /* 0x0000000700077308 */ /* 0x001e240000001000 */
[----:B0-----:R-:W-:-:S06]  /*0410*/  VIADD R8, R7, 0xffffffe ;  /* 0x0ffffffe07087836 */ /* 0x001fcc0000000000 */
[----:B------:R0:W1:Y:S02]  /*0420*/  F2I.FTZ.U32.TRUNC.NTZ R9, R8 ;  /* 0x0000000800097305 */ /* 0x000064000021f000 */
[----:B0-----:R-:W-:Y:S01]  /*0430*/  IMAD.MOV.U32 R8, RZ, RZ, RZ ;  /* 0x000000ffff087224 */ /* 0x001fe200078e00ff */
[----:B-1----:R-:W-:-:S05]  /*0440*/  IADD3 R15, PT, PT, RZ, -R9, RZ ;  /* 0x80000009ff0f7210 */ /* 0x002fca0007ffe0ff */
[----:B------:R-:W-:-:S04]  /*0450*/  IMAD R15, R15, UR6, RZ ;  /* 0x000000060f0f7c24 */ /* 0x000fc8000f8e02ff */
[----:B------:R-:W-:-:S04]  /*0460*/  IMAD.HI.U32 R10, R9, R15, R8 ;  /* 0x0000000f090a7227 */ /* 0x000fc800078e0008 */
[----:B------:R-:W-:Y:S02]  /*0470*/  IMAD.MOV.U32 R9, RZ, RZ, RZ ;  /* 0x000000ffff097224 */ /* 0x000fe400078e00ff */
[----:B-----5:R-:W-:-:S04]  /*0480*/  IMAD.HI.U32 R10, R10, R11, RZ ;  /* 0x0000000b0a0a7227 */ /* 0x020fc800078e00ff */
[----:B------:R-:W-:-:S04]  /*0490*/  IMAD.MOV R10, RZ, RZ, -R10 ;  /* 0x000000ffff0a7224 */ /* 0x000fc800078e0a0a */
[----:B------:R-:W-:-:S05]  /*04a0*/  IMAD R10, R10, UR6, R11 ;  /* 0x000000060a0a7c24 */ /* 0x000fca000f8e020b */
[----:B------:R-:W-:-:S13]  /*04b0*/  ISETP.GE.U32.AND P1, PT, R10, UR6, PT ;  /* 0x000000060a007c0c */ /* 0x000fda000bf26070 */
[----:B------:R-:W-:-:S05]  /*04c0*/  @P1 VIADD R10, R10, -UR6 ;  /* 0x800000060a0a1c36 */ /* 0x000fca0008000000 */
[----:B------:R-:W-:-:S13]  /*04d0*/  ISETP.GE.U32.AND P1, PT, R10, UR6, PT ;  /* 0x000000060a007c0c */ /* 0x000fda000bf26070 */
[----:B------:R-:W-:Y:S02]  /*04e0*/  @P1 IADD3 R10, PT, PT, R10, -UR6, RZ ;  /* 0x800000060a0a1c10 */ /* 0x000fe4000fffe0ff */
[----:B------:R-:W-:-:S05]  /*04f0*/  @!P2 LOP3.LUT R10, RZ, UR6, RZ, 0x33, !PT ;  /* 0x00000006ff0aac12 */ /* 0x000fca000f8e33ff */
[----:B------:R-:W-:Y:S01]  /*0500*/  IMAD.MOV.U32 R8, RZ, RZ, R10 ;  /* 0x000000ffff087224 */ /* 0x000fe200078e000a */
[----:B------:R-:W-:Y:S06]  /*0510*/  BRA `(.L_x_3) ;  /* 0x0000000000187947 */ /* 0x000fec0003800000 */
.L_x_2:
[----:B------:R-:W-:Y:S01]  /*0520*/  IMAD.U32 R10, RZ, RZ, UR6 ;  /* 0x00000006ff0a7e24 */ /* 0x000fe2000f8e00ff */
[----:B------:R-:W-:Y:S02]  /*0530*/  MOV R7, UR5 ;  /* 0x0000000500077c02 */ /* 0x000fe40008000f00 */
[----:B------:R-:W-:-:S07]  /*0540*/  MOV R8, 0x560 ;  /* 0x0000056000087802 */ /* 0x000fce0000000f00 */
[----:B-----5:R-:W-:Y:S05]  /*0550*/  CALL.REL.NOINC `($__internal_0_$__cuda_sm20_rem_u64) ;  /* 0x0000000800cc7944 */ /* 0x020fea0003c00000 */
[----:B------:R-:W-:Y:S02]  /*0560*/  IMAD.MOV.U32 R8, RZ, RZ, R7 ;  /* 0x000000ffff087224 */ /* 0x000fe400078e0007 */
[----:B------:R-:W-:-:S07]  /*0570*/  IMAD.MOV.U32 R9, RZ, RZ, R10 ;  /* 0x000000ffff097224 */ /* 0x000fce00078e000a */
.L_x_3:
[----:B------:R-:W-:Y:S02]  /*0580*/  LOP3.LUT P1, RZ, R11, 0x1f, R0, 0xf8, !PT ;  /* 0x0000001f0bff7812 */ /* 0x000fe4000782f800 */
[----:B------:R-:W-:-:S04]  /*0590*/  ISETP.GE.U32.AND P2, PT, R4, UR18, PT ;  /* 0x0000001204007c0c */ /* 0x000fc8000bf46070 */
[----:B------:R-:W-:-:S13]  /*05a0*/  ISETP.GE.U32.OR.EX P1, PT, RZ, UR19, !P1, P2 ;  /* 0x00000013ff007c0c */ /* 0x000fda000cf26520 */
[----:B------:R-:W-:Y:S02]  /*05b0*/  @!P1 IMAD R7, R9, 0x2c, RZ ;  /* 0x0000002c09079824 */ /* 0x000fe400078e02ff */
[----:B------:R-:W-:-:S04]  /*05c0*/  @!P1 IMAD.WIDE.U32 R8, R8, 0x2c, R12 ;  /* 0x0000002c08089825 */ /* 0x000fc800078e000c */
[----:B------:R-:W-:-:S05]  /*05d0*/  @!P1 IMAD.IADD R9, R9, 0x1, R7 ;  /* 0x0000000109099824 */ /* 0x000fca00078e0207 */
[----:B------:R0:W-:Y:S01]  /*05e0*/  @!P1 STG.E desc[UR12][R8.64], R11 ;  /* 0x0000000b08009986 */ /* 0x0001e2000c10190c */
[----:B------:R-:W-:-:S04]  /*05f0*/  IADD3 R24, P1, PT, R24, 0x4, RZ ;  /* 0x0000000418187810 */ /* 0x000fc80007f3e0ff */
[----:B------:R-:W-:Y:S01]  /*0600*/  IADD3.X R25, PT, PT, RZ, R25, RZ, P1, !PT ;  /* 0x00000019ff197210 */ /* 0x000fe20000ffe4ff */
[----:B------:R-:W-:Y:S08]  /*0610*/  @P0 BRA `(.L_x_4) ;  /* 0xfffffffc00540947 */ /* 0x000ff0000383ffff */
.L_x_1:
[----:B------:R-:W-:Y:S05]  /*0620*/  BSYNC.RECONVERGENT B0 ;  /* 0x0000000000007941 */ /* 0x000fea0003800200 */
.L_x_0:
[----:B------:R-:W-:-:S04]  /*0630*/  IADD3 R7, P1, PT, -R2, R16, RZ ;  /* 0x0000001002077210 */ /* 0x000fc80007f3e1ff */
[----:B------:R-:W-:Y:S01]  /*0640*/  ISETP.GT.U32.AND P0, PT, R7, -0x4, PT ;  /* 0xfffffffc0700780c */ /* 0x000fe20003f04070 */
[----:B------:R-:W-:-:S05]  /*0650*/  IMAD.X R7, R22, 0x1, ~R3, P1 ;  /* 0x0000000116077824 */ /* 0x000fca00008e0e03 */
[----:B------:R-:W-:-:S13]  /*0660*/  ISETP.GT.U32.AND.EX P0, PT, R7, -0x1, PT, P0 ;  /* 0xffffffff0700780c */ /* 0x000fda0003f04100 */
[----:B------:R-:W-:Y:S05]  /*0670*/  @P0 EXIT ;  /* 0x000000000000094d */ /* 0x000fea0003800000 */
[----:B------:R-:W1:Y:S01]  /*0680*/  LDCU.64 UR8, c[0x0][0x380] ;  /* 0x00007000ff0877ac */ /* 0x000e620008000a00 */
[----:B------:R-:W2:Y:S01]  /*0690*/  LDCU.64 UR10, c[0x0][0x3a8] ;  /* 0x00007500ff0a77ac */ /* 0x000ea20008000a00 */
[----:B------:R-:W-:Y:S01]  /*06a0*/  ULOP3.LUT UR7, UR5, 0x1fffffff, URZ, 0xc0, !UPT ;  /* 0x1fffffff05077892 */ /* 0x000fe2000f8ec0ff */
[----:B-1----:R-:W-:-:S04]  /*06b0*/  LEA R16, P0, R5, UR8, 0x2 ;  /* 0x0000000805107c11 */ /* 0x002fc8000f8010ff */
[----:B------:R-:W-:Y:S02]  /*06c0*/  IADD3 R16, P1, PT, R16, 0x8, RZ ;  /* 0x0000000810107810 */ /* 0x000fe40007f3e0ff */
[----:B------:R-:W-:-:S05]  /*06d0*/  LEA.HI.X R17, R5, UR9, R6, 0x2, P0 ;  /* 0x0000000905117c11 */ /* 0x000fca00080f1406 */
[----:B--2---:R-:W-:-:S07]  /*06e0*/  IMAD.X R17, RZ, RZ, R17, P1 ;  /* 0x000000ffff117224 */ /* 0x004fce00008e0611 */
.L_x_13:
[----:B0-----:R0:W5:Y:S01]  /*06f0*/  LDG.E R11, desc[UR12][R16.64+-0x8] ;  /* 0xfffff80c100b7981 */ /* 0x001162000c1e1900 */
[----:B------:R-:W-:Y:S01]  /*0700*/  UISETP.NE.AND.EX UP0, UPT, UR7, URZ, UPT, !UPT ;  /* 0x000000ff0700728c */ /* 0x000fe2000bf053f0 */
[----:B------:R-:W-:-:S05]  /*0710*/  IADD3 R5, P0, PT, R5, 0x4, RZ ;  /* 0x0000000405057810 */ /* 0x000fca0007f1e0ff */
[----:B------:R-:W-:Y:S01]  /*0720*/  IMAD.X R6, RZ, RZ, R6, P0 ;  /* 0x000000ffff067224 */ /* 0x000fe200000e0606 */
[----:B------:R-:W-:-:S04]  /*0730*/  ISETP.GE.U32.AND P0, PT, R5, R2, PT ;  /* 0x000000020500720c */ /* 0x000fc80003f06070 */
[----:B------:R-:W-:Y:S01]  /*0740*/  ISETP.GE.U32.AND.EX P0, PT, R6, R3, PT, P0 ;  /* 0x000000030600720c */ /* 0x000fe20003f06100 */
[----:B01----:R-:W-:-:S12]  /*0750*/  BRA.U UP0, `(.L_x_5) ;  /* 0x00000001004c7547 */ /* 0x003fd8000b800000 */
[----:B------:R-:W0:Y:S01]  /*0760*/  I2F.U32.RP R10, UR6 ;  /* 0x00000006000a7d06 */ /* 0x000e220008209000 */
[----:B------:R-:W-:Y:S01]  /*0770*/  IMAD.MOV.U32 R8, RZ, RZ, RZ ;  /* 0x000000ffff087224 */ /* 0x000fe200078e00ff */
[----:B------:R-:W-:-:S06]  /*0780*/  ISETP.NE.U32.AND P2, PT, RZ, UR6, PT ;  /* 0x00000006ff007c0c */ /* 0x000fcc000bf45070 */
[----:B0-----:R-:W0:Y:S02]  /*0790*/  MUFU.RCP R10, R10 ;  /* 0x0000000a000a7308 */ /* 0x001e240000001000 */
[----:B0-----:R-:W-:-:S06]  /*07a0*/  IADD3 R9, PT, PT, R10, 0xffffffe, RZ ;  /* 0x0ffffffe0a097810 */ /* 0x001fcc0007ffe0ff */
[----:B------:R-:W0:Y:S02]  /*07b0*/  F2I.FTZ.U32.TRUNC.NTZ R9, R9 ;  /* 0x0000000900097305 */ /* 0x000e24000021f000 */
[----:B0-----:R-:W-:-:S04]  /*07c0*/  IMAD.MOV R7, RZ, RZ, -R9 ;  /* 0x000000ffff077224 */ /* 0x001fc800078e0a09 */
[----:B------:R-:W-:-:S04]  /*07d0*/  IMAD R7, R7, UR6, RZ ;  /* 0x0000000607077c24 */ /* 0x000fc8000f8e02ff */
[----:B------:R-:W-:-:S04]  /*07e0*/  IMAD.HI.U32 R8, R9, R7, R8 ;  /* 0x0000000709087227 */ /* 0x000fc800078e0008 */
[----:B------:R-:W-:Y:S02]  /*07f0*/  IMAD.MOV.U32 R9, RZ, RZ, RZ ;  /* 0x000000ffff097224 */ /* 0x000fe400078e00ff */
[----:B-----5:R-:W-:-:S04]  /*0800*/  IMAD.HI.U32 R7, R8, R11, RZ ;  /* 0x0000000b08077227 */ /* 0x020fc800078e00ff */
[----:B------:R-:W-:-:S04]  /*0810*/  IMAD.MOV R8, RZ, RZ, -R7 ;  /* 0x000000ffff087224 */ /* 0x000fc800078e0a07 */
[----:B------:R-:W-:-:S05]  /*0820*/  IMAD R8, R8, UR6, R11 ;  /* 0x0000000608087c24 */ /* 0x000fca000f8e020b */
[----:B------:R-:W-:-:S13]  /*0830*/  ISETP.GE.U32.AND P1, PT, R8, UR6, PT ;  /* 0x0000000608007c0c */ /* 0x000fda000bf26070 */
[----:B------:R-:W-:-:S04]  /*0840*/  @P1 IADD3 R8, PT, PT, R8, -UR6, RZ ;  /* 0x8000000608081c10 */ /* 0x000fc8000fffe0ff */
[----:B------:R-:W-:-:S13]  /*0850*/  ISETP.GE.U32.AND P1, PT, R8, UR6, PT ;  /* 0x0000000608007c0c */ /* 0x000fda000bf26070 */
[----:B------:R-:W-:Y:S01]  /*0860*/  @P1 VIADD R8, R8, -UR6 ;  /* 0x8000000608081c36 */ /* 0x000fe20008000000 */
[----:B------:R-:W-:Y:S01]  /*0870*/  @!P2 LOP3.LUT R8, RZ, UR6, RZ, 0x33, !PT ;  /* 0x00000006ff08ac12 */ /* 0x000fe2000f8e33ff */
[----:B------:R-:W-:Y:S06]  /*0880*/  BRA `(.L_x_6) ;  /* 0x0000000000187947 */ /* 0x000fec0003800000 */
.L_x_5:
[----:B------:R-:W-:Y:S01]  /*0890*/  IMAD.U32 R10, RZ, RZ, UR6 ;  /* 0x00000006ff0a7e24 */ /* 0x000fe2000f8e00ff */
[----:B------:R-:W-:Y:S02]  /*08a0*/  MOV R7, UR5 ;  /* 0x0000000500077c02 */ /* 0x000fe40008000f00 */
[----:B------:R-:W-:-:S07]  /*08b0*/  MOV R8, 0x8d0 ;  /* 0x000008d000087802 */ /* 0x000fce0000000f00 */
[----:B-----5:R-:W-:Y:S05]  /*08c0*/  CALL.REL.NOINC `($__internal_0_$__cuda_sm20_rem_u64) ;  /* 0x0000000400f07944 */ /* 0x020fea0003c00000 */
[----:B------:R-:W-:Y:S02]  /*08d0*/  IMAD.MOV.U32 R8, RZ, RZ, R7 ;  /* 0x000000ffff087224 */ /* 0x000fe400078e0007 */
[----:B------:R-:W-:-:S07]  /*08e0*/  IMAD.MOV.U32 R9, RZ, RZ, R10 ;  /* 0x000000ffff097224 */ /* 0x000fce00078e000a */
.L_x_6:
[----:B------:R-:W-:Y:S02]  /*08f0*/  LOP3.LUT P1, RZ, R11, 0x1f, R0, 0xf8, !PT ;  /* 0x0000001f0bff7812 */ /* 0x000fe4000782f800 */
[----:B------:R-:W-:-:S04]  /*0900*/  ISETP.GE.U32.AND P2, PT, R4, UR10, PT ;  /* 0x0000000a04007c0c */ /* 0x000fc8000bf46070 */
[----:B------:R-:W-:-:S13]  /*0910*/  ISETP.GE.U32.OR.EX P1, PT, RZ, UR11, !P1, P2 ;  /* 0x0000000bff007c0c */ /* 0x000fda000cf26520 */
[----:B------:R-:W-:Y:S02]  /*0920*/  @!P1 IMAD R7, R9, 0x2c, RZ ;  /* 0x0000002c09079824 */ /* 0x000fe400078e02ff */
[----:B------:R-:W-:-:S04]  /*0930*/  @!P1 IMAD.WIDE.U32 R8, R8, 0x2c, R12 ;  /* 0x0000002c08089825 */ /* 0x000fc800078e000c */
[----:B------:R-:W-:-:S05]  /*0940*/  @!P1 IMAD.IADD R9, R9, 0x1, R7 ;  /* 0x0000000109099824 */ /* 0x000fca00078e0207 */
[----:B------:R0:W-:Y:S04]  /*0950*/  @!P1 STG.E desc[UR12][R8.64], R11 ;  /* 0x0000000b08009986 */ /* 0x0001e8000c10190c */
[----:B------:R0:W5:Y:S01]  /*0960*/  LDG.E R19, desc[UR12][R16.64+-0x4] ;  /* 0xfffffc0c10137981 */ /* 0x000162000c1e1900 */
[----:B------:R-:W-:-:S09]  /*0970*/  UISETP.NE.AND.EX UP0, UPT, UR7, URZ, UPT, !UPT ;  /* 0x000000ff0700728c */ /* 0x000fd2000bf053f0 */
[----:B0-----:R-:W-:Y:S05]  /*0980*/  BRA.U UP0, `(.L_x_7) ;  /* 0x00000001004c7547 */ /* 0x001fea000b800000 */
        /* <DEDUP_REMOVED lines=19> */
.L_x_7:
[----:B-----5:R-:W-:Y:S01]  /*0ac0*/  MOV R11, R19 ;  /* 0x00000013000b7202 */ /* 0x020fe20000000f00 */
[----:B------:R-:W-:Y:S01]  /*0ad0*/  IMAD.U32 R10, RZ, RZ, UR6 ;  /* 0x00000006ff0a7e24 */ /* 0x000fe2000f8e00ff */
[----:B------:R-:W-:Y:S01]  /*0ae0*/  MOV R8, 0xb10 ;  /* 0x00000b1000087802 */ /* 0x000fe20000000f00 */
[----:B------:R-:W-:-:S07]  /*0af0*/  IMAD.U32 R7, RZ, RZ, UR5 ;  /* 0x00000005ff077e24 */ /* 0x000fce000f8e00ff */
[----:B------:R-:W-:Y:S05]  /*0b00*/  CALL.REL.NOINC `($__internal_0_$__cuda_sm20_rem_u64) ;  /* 0x0000000400607944 */ /* 0x000fea0003c00000 */
[----:B------:R-:W-:Y:S01]  /*0b10*/  MOV R8, R7 ;  /* 0x0000000700087202 */ /* 0x000fe20000000f00 */
[----:B------:R-:W-:-:S07]  /*0b20*/  IMAD.MOV.U32 R9, RZ, RZ, R10 ;  /* 0x000000ffff097224 */ /* 0x000fce00078e000a */
.L_x_8:
[----:B------:R-:W-:Y:S02]  /*0b30*/  LOP3.LUT P1, RZ, R19, 0x1f, R0, 0xf8, !PT ;  /* 0x0000001f13ff7812 */ /* 0x000fe4000782f800 */
[----:B------:R-:W-:-:S04]  /*0b40*/  ISETP.GE.U32.AND P2, PT, R4, UR10, PT ;  /* 0x0000000a04007c0c */ /* 0x000fc8000bf46070 */
[----:B------:R-:W-:-:S13]  /*0b50*/  ISETP.GE.U32.OR.EX P1, PT, RZ, UR11, !P1, P2 ;  /* 0x0000000bff007c0c */ /* 0x000fda000cf26520 */
[----:B------:R-:W-:Y:S01]  /*0b60*/  @!P1 MOV R11, R13 ;  /* 0x0000000d000b9202 */ /* 0x000fe20000000f00 */
[----:B------:R-:W-:Y:S02]  /*0b70*/  @!P1 IMAD.MOV.U32 R10, RZ, RZ, R12 ;  /* 0x000000ffff0a9224 */ /* 0x000fe400078e000c */
        /* <DEDUP_REMOVED lines=11> */
[----:B0-----:R-:W-:-:S06]  /*0c30*/  VIADD R9, R10, 0xffffffe ;  /* 0x0ffffffe0a097836 */ /* 0x001fcc0000000000 */
[----:B------:R-:W0:Y:S02]  /*0c40*/  F2I.FTZ.U32.TRUNC.NTZ R9, R9 ;  /* 0x0000000900097305 */ /* 0x000e24000021f000 */
[----:B0-----:R-:W-:-:S05]  /*0c50*/  IADD3 R7, PT, PT, RZ, -R9, RZ ;  /* 0x80000009ff077210 */ /* 0x001fca0007ffe0ff */
        /* <DEDUP_REMOVED lines=12> */
.L_x_9:
[----:B------:R-:W-:Y:S01]  /*0d20*/  MOV R10, UR6 ;  /* 0x00000006000a7c02 */ /* 0x000fe20008000f00 */
[----:B------:R-:W-:Y:S01]  /*0d30*/  IMAD.U32 R7, RZ, RZ, UR5 ;  /* 0x00000005ff077e24 */ /* 0x000fe2000f8e00ff */
[----:B------:R-:W-:-:S07]  /*0d40*/  MOV R8, 0xd60 ;  /* 0x00000d6000087802 */ /* 0x000fce0000000f00 */
[----:B-----5:R-:W-:Y:S05]  /*0d50*/  CALL.REL.NOINC `($__internal_0_$__cuda_sm20_rem_u64) ;  /* 0x0000000000cc7944 */ /* 0x020fea0003c00000 */
[----:B------:R-:W-:Y:S01]  /*0d60*/  IMAD.MOV.U32 R8, RZ, RZ, R7 ;  /* 0x000000ffff087224 */ /* 0x000fe200078e0007 */
[----:B------:R-:W-:-:S07]  /*0d70*/  MOV R9, R10 ;  /* 0x0000000a00097202 */ /* 0x000fce0000000f00 */
.L_x_10:
        /* <DEDUP_REMOVED lines=29> */
.L_x_11:
[----:B-----5:R-:W-:Y:S01]  /*0f50*/  MOV R11, R19 ;  /* 0x00000013000b7202 */ /* 0x020fe20000000f00 */
[----:B------:R-:W-:Y:S01]  /*0f60*/  IMAD.U32 R10, RZ, RZ, UR6 ;  /* 0x00000006ff0a7e24 */ /* 0x000fe2000f8e00ff */
[----:B------:R-:W-:Y:S01]  /*0f70*/  MOV R8, 0xfa0 ;  /* 0x00000fa000087802 */ /* 0x000fe20000000f00 */
[----:B------:R-:W-:-:S07]  /*0f80*/  IMAD.U32 R7, RZ, RZ, UR5 ;  /* 0x00000005ff077e24 */ /* 0x000fce000f8e00ff */
[----:B------:R-:W-:Y:S05]  /*0f90*/  CALL.REL.NOINC `($__internal_0_$__cuda_sm20_rem_u64) ;  /* 0x00000000003c7944 */ /* 0x000fea0003c00000 */
[----:B------:R-:W-:Y:S01]  /*0fa0*/  MOV R8, R7 ;  /* 0x0000000700087202 */ /* 0x000fe20000000f00 */
[----:B------:R-:W-:-:S07]  /*0fb0*/  IMAD.MOV.U32 R9, RZ, RZ, R10 ;  /* 0x000000ffff097224 */ /* 0x000fce00078e000a */
.L_x_12:
        /* <DEDUP_REMOVED lines=8> */
[----:B------:R1:W-:Y:S01]  /*1040*/  @!P1 STG.E desc[UR12][R8.64], R19 ;  /* 0x0000001308009986 */ /* 0x0003e2000c10190c */
[----:B------:R-:W-:-:S05]  /*1050*/  IADD3 R16, P1, PT, R16, 0x10, RZ ;  /* 0x0000001010107810 */ /* 0x000fca0007f3e0ff */
[----:B------:R-:W-:Y:S01]  /*1060*/  IMAD.X R17, RZ, RZ, R17, P1 ;  /* 0x000000ffff117224 */ /* 0x000fe200008e0611 */
[----:B------:R-:W-:Y:S07]  /*1070*/  @!P0 BRA `(.L_x_13) ;  /* 0xfffffff4009c8947 */ /* 0x000fee000383ffff */
[----:B------:R-:W-:Y:S05]  /*1080*/  EXIT ;  /* 0x000000000000794d */ /* 0x000fea0003800000 */
        .weak           $__internal_0_$__cuda_sm20_rem_u64
        .type           $__internal_0_$__cuda_sm20_rem_u64,@function
        .size           $__internal_0_$__cuda_sm20_rem_u64,(.L_x_15 - $__internal_0_$__cuda_sm20_rem_u64)
$__internal_0_$__cuda_sm20_rem_u64:
[----:B------:R-:W-:Y:S01]  /*1090*/  MOV R26, R10 ;  /* 0x0000000a001a7202 */ /* 0x000fe20000000f00 */
[----:B------:R-:W-:-:S04]  /*10a0*/  IMAD.MOV.U32 R27, RZ, RZ, R7 ;  /* 0x000000ffff1b7224 */ /* 0x000fc800078e0007 */
[----:B------:R-:W0:Y:S08]  /*10b0*/  I2F.U64.RP R18, R26 ;  /* 0x0000001a00127312 */ /* 0x000e300000309000 */
[----:B0-----:R-:W0:Y:S02]  /*10c0*/  MUFU.RCP R18, R18 ;  /* 0x0000001200127308 */ /* 0x001e240000001000 */
[----:B0-----:R-:W-:-:S06]  /*10d0*/  VIADD R20, R18, 0x1ffffffe ;  /* 0x1ffffffe12147836 */ /* 0x001fcc0000000000 */
[----:B------:R-:W0:Y:S02]  /*10e0*/  F2I.U64.TRUNC R26, R20 ;  /* 0x00000014001a7311 */ /* 0x000e24000020d800 */
[----:B0-----:R-:W-:-:S04]  /*10f0*/  IMAD.WIDE.U32 R14, R26, R10, RZ ;  /* 0x0000000a1a0e7225 */ /* 0x001fc800078e00ff */
[C---:B------:R-:W-:Y:S01]  /*1100*/  IMAD R9, R26.reuse, R7, R15 ;  /* 0x000000071a097224 */ /* 0x040fe200078e020f */
[----:B------:R-:W-:Y:S01]  /*1110*/  IADD3 R14, P1, PT, RZ, -R14, RZ ;  /* 0x8000000eff0e7210 */ /* 0x000fe20007f3e0ff */
[----:B------:R-:W-:Y:S02]  /*1120*/  IMAD.MOV.U32 R29, RZ, RZ, R26 ;  /* 0x000000ffff1d7224 */ /* 0x000fe400078e001a */
[----:B------:R-:W-:Y:S02]  /*1130*/  IMAD R9, R27, R10, R9 ;  /* 0x0000000a1b097224 */ /* 0x000fe400078e0209 */
[----:B------:R-:W-:-:S03]  /*1140*/  IMAD.HI.U32 R28, R26, R14, RZ ;  /* 0x0000000e1a1c7227 */ /* 0x000fc600078e00ff */
[----:B------:R-:W-:-:S05]  /*1150*/  IADD3.X R9, PT, PT, RZ, ~R9, RZ, P1, !PT ;  /* 0x80000009ff097210 */ /* 0x000fca0000ffe4ff */
[----:B------:R-:W-:-:S04]  /*1160*/  IMAD.WIDE.U32 R28, P1, R26, R9, R28 ;  /* 0x000000091a1c7225 */ /* 0x000fc8000782001c */
[C---:B------:R-:W-:Y:S02]  /*1170*/  IMAD R15, R27.reuse, R9, RZ ;  /* 0x000000091b0f7224 */ /* 0x040fe400078e02ff */
[----:B------:R-:W-:-:S04]  /*1180*/  IMAD.HI.U32 R14, P2, R27, R14, R28 ;  /* 0x0000000e1b0e7227 */ /* 0x000fc8000784001c */
[----:B------:R-:W-:Y:S01]  /*1190*/  IMAD.HI.U32 R9, R27, R9, RZ ;  /* 0x000000091b097227 */ /* 0x000fe200078e00ff */
[----:B------:R-:W-:-:S03]  /*11a0*/  IADD3 R15, P3, PT, R15, R14, RZ ;  /* 0x0000000e0f0f7210 */ /* 0x000fc60007f7e0ff */
[----:B------:R-:W-:Y:S02]  /*11b0*/  IMAD.X R9, R9, 0x1, R27, P1 ;  /* 0x0000000109097824 */ /* 0x000fe400008e061b */
[----:B------:R-:W-:-:S03]  /*11c0*/  IMAD.WIDE.U32 R26, R15, R10, RZ ;  /* 0x0000000a0f1a7225 */ /* 0x000fc600078e00ff */
[----:B------:R-:W-:Y:S01]  /*11d0*/  IADD3.X R9, PT, PT, RZ, RZ, R9, P3, P2 ;  /* 0x000000ffff097210 */ /* 0x000fe20001fe4409 */
[----:B------:R-:W-:Y:S01]  /*11e0*/  IMAD R14, R15, R7, R27 ;  /* 0x000000070f0e7224 */ /* 0x000fe200078e021b */
[----:B------:R-:W-:Y:S01]  /*11f0*/  IADD3 R18, P1, PT, RZ, -R26, RZ ;  /* 0x8000001aff127210 */ /* 0x000fe20007f3e0ff */
[----:B------:R-:W-:Y:S02]  /*1200*/  IMAD.MOV.U32 R27, RZ, RZ, RZ ;  /* 0x000000ffff1b7224 */ /* 0x000fe400078e00ff */
[----:B------:R-:W-:Y:S02]  /*1210*/  IMAD R20, R9, R10, R14 ;  /* 0x0000000a09147224 */ /* 0x000fe400078e020e */
[----:B------:R-:W-:-:S03]  /*1220*/  IMAD.HI.U32 R14, R15, R18, RZ ;  /* 0x000000120f0e7227 */ /* 0x000fc600078e00ff */
[----:B------:R-:W-:-:S05]  /*1230*/  IADD3.X R20, PT, PT, RZ, ~R20, RZ, P1, !PT ;  /* 0x80000014ff147210 */ /* 0x000fca0000ffe4ff */
[----:B------:R-:W-:-:S04]  /*1240*/  IMAD.WIDE.U32 R14, P1, R15, R20, R14 ;  /* 0x000000140f0e7225 */ /* 0x000fc8000782000e */
[----:B------:R-:W-:-:S04]  /*1250*/  IMAD.HI.U32 R18, P2, R9, R18, R14 ;  /* 0x0000001209127227 */ /* 0x000fc8000784000e */
[CC--:B------:R-:W-:Y:S02]  /*1260*/  IMAD R15, R9.reuse, R20.reuse, RZ ;  /* 0x00000014090f7224 */ /* 0x0c0fe400078e02ff */
[----:B------:R-:W-:-:S03]  /*1270*/  IMAD.HI.U32 R20, R9, R20, RZ ;  /* 0x0000001409147227 */ /* 0x000fc600078e00ff */
[----:B------:R-:W-:Y:S01]  /*1280*/  IADD3 R18, P3, PT, R15, R18, RZ ;  /* 0x000000120f127210 */ /* 0x000fe20007f7e0ff */
[----:B------:R-:W-:-:S04]  /*1290*/  IMAD.X R14, R20, 0x1, R9, P1 ;  /* 0x00000001140e7824 */ /* 0x000fc800008e0609 */
[----:B------:R-:W-:Y:S01]  /*12a0*/  IMAD.HI.U32 R26, R18, R11, RZ ;  /* 0x0000000b121a7227 */ /* 0x000fe200078e00ff */
[----:B------:R-:W-:-:S03]  /*12b0*/  IADD3.X R14, PT, PT, RZ, RZ, R14, P3, P2 ;  /* 0x000000ffff0e7210 */ /* 0x000fc60001fe440e */
[----:B------:R-:W-:-:S04]  /*12c0*/  IMAD.WIDE.U32 R26, R18, UR4, R26 ;  /* 0x00000004121a7c25 */ /* 0x000fc8000f8e001a */
[C---:B------:R-:W-:Y:S02]  /*12d0*/  IMAD R9, R14.reuse, UR4, RZ ;  /* 0x000000040e097c24 */ /* 0x040fe4000f8e02ff */
[----:B------:R-:W-:-:S04]  /*12e0*/  IMAD.HI.U32 R18, P1, R14, R11, R26 ;  /* 0x0000000b0e127227 */ /* 0x000fc8000782001a */
[----:B------:R-:W-:Y:S01]  /*12f0*/  IMAD.HI.U32 R14, R14, UR4, RZ ;  /* 0x000000040e0e7c27 */ /* 0x000fe2000f8e00ff */
[----:B------:R-:W-:-:S04]  /*1300*/  IADD3 R9, P2, PT, R9, R18, RZ ;  /* 0x0000001209097210 */ /* 0x000fc80007f5e0ff */
[----:B------:R-:W-:Y:S01]  /*1310*/  IADD3.X R14, PT, PT, R14, RZ, RZ, P1, !PT ;  /* 0x000000ff0e0e7210 */ /* 0x000fe20000ffe4ff */
[----:B------:R-:W-:-:S04]  /*1320*/  IMAD.WIDE.U32 R26, R9, R10, RZ ;  /* 0x0000000a091a7225 */ /* 0x000fc800078e00ff */
[----:B------:R-:W-:Y:S02]  /*1330*/  IMAD.X R15, RZ, RZ, R14, P2 ;  /* 0x000000ffff0f7224 */ /* 0x000fe400010e060e */
[----:B------:R-:W-:Y:S01]  /*1340*/  IMAD R9, R9, R7, R27 ;  /* 0x0000000709097224 */ /* 0x000fe200078e021b */
[----:B------:R-:W-:-:S03]  /*1350*/  IADD3 R27, P2, PT, -R26, R11, RZ ;  /* 0x0000000b1a1b7210 */ /* 0x000fc60007f5e1ff */
[-C--:B------:R-:W-:Y:S01]  /*1360*/  IMAD R9, R15, R10.reuse, R9 ;  /* 0x0000000a0f097224 */ /* 0x080fe200078e0209 */
[----:B------:R-:W-:-:S04]  /*1370*/  ISETP.GE.U32.AND P1, PT, R27, R10, PT ;  /* 0x0000000a1b00720c */ /* 0x000fc80003f26070 */
[----:B------:R-:W-:Y:S02]  /*1380*/  IADD3.X R14, PT, PT, ~R9, UR4, RZ, P2, !PT ;  /* 0x00000004090e7c10 */ /* 0x000fe400097fe5ff */
[----:B------:R-:W-:Y:S02]  /*1390*/  IADD3 R18, P2, PT, -R10, R27, RZ ;  /* 0x0000001b0a127210 */ /* 0x000fe40007f5e1ff */
[----:B------:R-:W-:-:S03]  /*13a0*/  ISETP.GE.U32.AND.EX P1, PT, R14, R7, PT, P1 ;  /* 0x000000070e00720c */ /* 0x000fc60003f26110 */
[----:B------:R-:W-:Y:S01]  /*13b0*/  IMAD.X R9, R14, 0x1, ~R7, P2 ;  /* 0x000000010e097824 */ /* 0x000fe200010e0e07 */
[----:B------:R-:W-:Y:S02]  /*13c0*/  SEL R27, R18, R27, P1 ;  /* 0x0000001b121b7207 */ /* 0x000fe40000800000 */
[C---:B------:R-:W-:Y:S02]  /*13d0*/  ISETP.NE.U32.AND P2, PT, R10.reuse, RZ, PT ;  /* 0x000000ff0a00720c */ /* 0x040fe40003f45070 */
[----:B------:R-:W-:Y:S02]  /*13e0*/  SEL R14, R9, R14, P1 ;  /* 0x0000000e090e7207 */ /* 0x000fe40000800000 */
[----:B------:R-:W-:Y:S02]  /*13f0*/  ISETP.GE.U32.AND P1, PT, R27, R10, PT ;  /* 0x0000000a1b00720c */ /* 0x000fe40003f26070 */
[----:B------:R-:W-:Y:S02]  /*1400*/  IADD3 R18, P3, PT, -R10, R27, RZ ;  /* 0x0000001b0a127210 */ /* 0x000fe40007f7e1ff */
[----:B------:R-:W-:-:S02]  /*1410*/  ISETP.GE.U32.AND.EX P1, PT, R14, R7, PT, P1 ;  /* 0x000000070e00720c */ /* 0x000fc40003f26110 */
[CC--:B------:R-:W-:Y:S02]  /*1420*/  IADD3.X R9, PT, PT, ~R7.reuse, R14.reuse, RZ, P3, !PT ;  /* 0x0000000e07097210 */ /* 0x0c0fe40001ffe5ff */
[----:B------:R-:W-:Y:S02]  /*1430*/  ISETP.NE.AND.EX P2, PT, R7, RZ, PT, P2 ;  /* 0x000000ff0700720c */ /* 0x000fe40003f45320 */
[----:B------:R-:W-:Y:S01]  /*1440*/  SEL R10, R9, R14, P1 ;  /* 0x0000000e090a7207 */ /* 0x000fe20000800000 */
[----:B------:R-:W-:Y:S01]  /*1450*/  IMAD.MOV.U32 R9, RZ, RZ, 0x0 ;  /* 0x00000000ff097424 */ /* 0x000fe200078e00ff */
[----:B------:R-:W-:Y:S02]  /*1460*/  SEL R7, R18, R27, P1 ;  /* 0x0000001b12077207 */ /* 0x000fe40000800000 */
[----:B------:R-:W-:Y:S02]  /*1470*/  SEL R10, R10, 0xffffffff, P2 ;  /* 0xffffffff0a0a7807 */ /* 0x000fe40001000000 */
[----:B------:R-:W-:Y:S01]  /*1480*/  SEL R7, R7, 0xffffffff, P2 ;  /* 0xffffffff07077807 */ /* 0x000fe20001000000 */
[----:B------:R-:W-:Y:S06]  /*1490*/  RET.REL.NODEC R8 `(_Z4testIjEvPjmmS0_mmm) ;  /* 0xffffffe808d87950 */ /* 0x000fec0003c3ffff */
.L_x_14:
[----:B------:R-:W-:-:S00]  /*14a0*/  BRA `(.L_x_14) ;  /* 0xfffffffc00fc7947 */ /* 0x000fc0000383ffff */
[----:B------:R-:W-:-:S00]  /*14b0*/  NOP ;  /* 0x0000000000007918 */ /* 0x000fc00000000000 */
        /* <DEDUP_REMOVED lines=12> */
.L_x_15:


//--------------------- .nv.shared.reserved.0     --------------------------
	.section	.nv.shared.reserved.0,"aw",@nobits
	.weak		__nv_reservedSMEM_offset_0_alias
	.size		__nv_reservedSMEM_offset_0_alias, 0, 64
	.other		__nv_reservedSMEM_offset_0_alias,@"STO_CUDA_RESERVED_SHARED STV_DEFAULT"
__nv_reservedSMEM_offset_0_alias:
	.zero		0
	.zero		64


//--------------------- .nv.global                --------------------------
	.section	.nv.global,"aw",@nobits
	.align	8
.nv.global:
	.type		ans,@object
	.size		ans,(.L_0 - ans)
ans:
	.zero		8
.L_0:


//--------------------- .nv.constant0._Z4testIjEvPjmmS0_mmm --------------------------
	.section	.nv.constant0._Z4testIjEvPjmmS0_mmm,"a",@progbits
	.sectionflags	@""
	.align	4
.nv.constant0._Z4testIjEvPjmmS0_mmm:
	.zero		952


//--------------------- SYMBOLS --------------------------

	.type		.nv.reservedSmem.offset0,@object
	.size		.nv.reservedSmem.offset0,0x4
